//
// Generated by NVIDIA NVVM Compiler
//
// Compiler Build ID: CL-36424714
// Cuda compilation tools, release 13.0, V13.0.88
// Based on NVVM 20.0.0
//

.version 9.0
.target sm_100
.address_size 64

	// .globl	_Z11wordIndexerPcmiP12WordLocationPi
.global .align 1 .b8 _ZN34_INTERNAL_2f25ca52_4_k_cu_15c5f3014cuda3std3__45__cpo5beginE[1];
.global .align 1 .b8 _ZN34_INTERNAL_2f25ca52_4_k_cu_15c5f3014cuda3std3__45__cpo3endE[1];
.global .align 1 .b8 _ZN34_INTERNAL_2f25ca52_4_k_cu_15c5f3014cuda3std3__45__cpo6cbeginE[1];
.global .align 1 .b8 _ZN34_INTERNAL_2f25ca52_4_k_cu_15c5f3014cuda3std3__45__cpo4cendE[1];
.global .align 1 .b8 _ZN34_INTERNAL_2f25ca52_4_k_cu_15c5f3014cuda3std3__45__cpo6rbeginE[1];
.global .align 1 .b8 _ZN34_INTERNAL_2f25ca52_4_k_cu_15c5f3014cuda3std3__45__cpo4rendE[1];
.global .align 1 .b8 _ZN34_INTERNAL_2f25ca52_4_k_cu_15c5f3014cuda3std3__45__cpo7crbeginE[1];
.global .align 1 .b8 _ZN34_INTERNAL_2f25ca52_4_k_cu_15c5f3014cuda3std3__45__cpo5crendE[1];
.global .align 1 .b8 _ZN34_INTERNAL_2f25ca52_4_k_cu_15c5f3014cuda3std3__436_GLOBAL__N__2f25ca52_4_k_cu_15c5f3016ignoreE[1];
.global .align 1 .b8 _ZN34_INTERNAL_2f25ca52_4_k_cu_15c5f3014cuda3std3__419piecewise_constructE[1];
.global .align 1 .b8 _ZN34_INTERNAL_2f25ca52_4_k_cu_15c5f3014cuda3std3__48in_placeE[1];
.global .align 1 .b8 _ZN34_INTERNAL_2f25ca52_4_k_cu_15c5f3014cuda3std3__420unreachable_sentinelE[1];
.global .align 1 .b8 _ZN34_INTERNAL_2f25ca52_4_k_cu_15c5f3014cuda3std3__47nulloptE[1];
.global .align 1 .b8 _ZN34_INTERNAL_2f25ca52_4_k_cu_15c5f3014cuda3std3__48unexpectE[1];
.global .align 1 .b8 _ZN34_INTERNAL_2f25ca52_4_k_cu_15c5f3014cuda3std6ranges3__45__cpo4swapE[1];
.global .align 1 .b8 _ZN34_INTERNAL_2f25ca52_4_k_cu_15c5f3014cuda3std6ranges3__45__cpo9iter_moveE[1];
.global .align 1 .b8 _ZN34_INTERNAL_2f25ca52_4_k_cu_15c5f3014cuda3std6ranges3__45__cpo5beginE[1];
.global .align 1 .b8 _ZN34_INTERNAL_2f25ca52_4_k_cu_15c5f3014cuda3std6ranges3__45__cpo3endE[1];
.global .align 1 .b8 _ZN34_INTERNAL_2f25ca52_4_k_cu_15c5f3014cuda3std6ranges3__45__cpo6cbeginE[1];
.global .align 1 .b8 _ZN34_INTERNAL_2f25ca52_4_k_cu_15c5f3014cuda3std6ranges3__45__cpo4cendE[1];
.global .align 1 .b8 _ZN34_INTERNAL_2f25ca52_4_k_cu_15c5f3014cuda3std6ranges3__45__cpo7advanceE[1];
.global .align 1 .b8 _ZN34_INTERNAL_2f25ca52_4_k_cu_15c5f3014cuda3std6ranges3__45__cpo9iter_swapE[1];
.global .align 1 .b8 _ZN34_INTERNAL_2f25ca52_4_k_cu_15c5f3014cuda3std6ranges3__45__cpo4nextE[1];
.global .align 1 .b8 _ZN34_INTERNAL_2f25ca52_4_k_cu_15c5f3014cuda3std6ranges3__45__cpo4prevE[1];
.global .align 1 .b8 _ZN34_INTERNAL_2f25ca52_4_k_cu_15c5f3014cuda3std6ranges3__45__cpo4dataE[1];
.global .align 1 .b8 _ZN34_INTERNAL_2f25ca52_4_k_cu_15c5f3014cuda3std6ranges3__45__cpo5cdataE[1];
.global .align 1 .b8 _ZN34_INTERNAL_2f25ca52_4_k_cu_15c5f3014cuda3std6ranges3__45__cpo4sizeE[1];
.global .align 1 .b8 _ZN34_INTERNAL_2f25ca52_4_k_cu_15c5f3014cuda3std6ranges3__45__cpo5ssizeE[1];
.global .align 1 .b8 _ZN34_INTERNAL_2f25ca52_4_k_cu_15c5f3014cuda3std6ranges3__45__cpo8distanceE[1];
.global .align 1 .b8 _ZN34_INTERNAL_2f25ca52_4_k_cu_15c5f3016thrust24THRUST_300001_SM_1000_NS8cuda_cub3parE[1];
.global .align 1 .b8 _ZN34_INTERNAL_2f25ca52_4_k_cu_15c5f3016thrust24THRUST_300001_SM_1000_NS8cuda_cub10par_nosyncE[1];
.global .align 1 .b8 _ZN34_INTERNAL_2f25ca52_4_k_cu_15c5f3016thrust24THRUST_300001_SM_1000_NS6system6detail10sequential3seqE[1];
.global .align 1 .b8 _ZN34_INTERNAL_2f25ca52_4_k_cu_15c5f3016thrust24THRUST_300001_SM_1000_NS6system3cpp3parE[1];
.global .align 1 .b8 _ZN34_INTERNAL_2f25ca52_4_k_cu_15c5f3016thrust24THRUST_300001_SM_1000_NS12placeholders2_1E[1];
.global .align 1 .b8 _ZN34_INTERNAL_2f25ca52_4_k_cu_15c5f3016thrust24THRUST_300001_SM_1000_NS12placeholders2_2E[1];
.global .align 1 .b8 _ZN34_INTERNAL_2f25ca52_4_k_cu_15c5f3016thrust24THRUST_300001_SM_1000_NS12placeholders2_3E[1];
.global .align 1 .b8 _ZN34_INTERNAL_2f25ca52_4_k_cu_15c5f3016thrust24THRUST_300001_SM_1000_NS12placeholders2_4E[1];
.global .align 1 .b8 _ZN34_INTERNAL_2f25ca52_4_k_cu_15c5f3016thrust24THRUST_300001_SM_1000_NS12placeholders2_5E[1];
.global .align 1 .b8 _ZN34_INTERNAL_2f25ca52_4_k_cu_15c5f3016thrust24THRUST_300001_SM_1000_NS12placeholders2_6E[1];
.global .align 1 .b8 _ZN34_INTERNAL_2f25ca52_4_k_cu_15c5f3016thrust24THRUST_300001_SM_1000_NS12placeholders2_7E[1];
.global .align 1 .b8 _ZN34_INTERNAL_2f25ca52_4_k_cu_15c5f3016thrust24THRUST_300001_SM_1000_NS12placeholders2_8E[1];
.global .align 1 .b8 _ZN34_INTERNAL_2f25ca52_4_k_cu_15c5f3016thrust24THRUST_300001_SM_1000_NS12placeholders2_9E[1];
.global .align 1 .b8 _ZN34_INTERNAL_2f25ca52_4_k_cu_15c5f3016thrust24THRUST_300001_SM_1000_NS12placeholders3_10E[1];
.global .align 1 .b8 _ZN34_INTERNAL_2f25ca52_4_k_cu_15c5f3016thrust24THRUST_300001_SM_1000_NS3seqE[1];
.global .align 1 .b8 _ZN34_INTERNAL_2f25ca52_4_k_cu_15c5f3016thrust24THRUST_300001_SM_1000_NS6deviceE[1];

.visible .entry _Z11wordIndexerPcmiP12WordLocationPi(
	.param .u64 .ptr .align 1 _Z11wordIndexerPcmiP12WordLocationPi_param_0,
	.param .u64 _Z11wordIndexerPcmiP12WordLocationPi_param_1,
	.param .u32 _Z11wordIndexerPcmiP12WordLocationPi_param_2,
	.param .u64 .ptr .align 1 _Z11wordIndexerPcmiP12WordLocationPi_param_3,
	.param .u64 .ptr .align 1 _Z11wordIndexerPcmiP12WordLocationPi_param_4
)
{
	.local .align 4 .b8 	__local_depot0[100];
	.reg .b64 	%SP;
	.reg .b64 	%SPL;
	.reg .pred 	%p<16>;
	.reg .b16 	%rs<15>;
	.reg .b32 	%r<21>;
	.reg .b64 	%rd<27>;

	mov.u64 	%SPL, __local_depot0;
	ld.param.u64 	%rd17, [_Z11wordIndexerPcmiP12WordLocationPi_param_0];
	ld.param.u64 	%rd14, [_Z11wordIndexerPcmiP12WordLocationPi_param_1];
	ld.param.u32 	%r12, [_Z11wordIndexerPcmiP12WordLocationPi_param_2];
	ld.param.u64 	%rd15, [_Z11wordIndexerPcmiP12WordLocationPi_param_3];
	ld.param.u64 	%rd16, [_Z11wordIndexerPcmiP12WordLocationPi_param_4];
	cvta.to.global.u64 	%rd1, %rd17;
	add.u64 	%rd2, %SPL, 0;
	mov.u32 	%r13, %ctaid.x;
	mov.u32 	%r1, %ntid.x;
	mov.u32 	%r14, %tid.x;
	mad.lo.s32 	%r20, %r13, %r1, %r14;
	cvt.s64.s32 	%rd24, %r20;
	setp.le.u64 	%p3, %rd14, %rd24;
	@%p3 bra 	$L__BB0_14;
	mov.u32 	%r15, %nctaid.x;
	mul.lo.s32 	%r3, %r1, %r15;
	cvta.to.global.u64 	%rd4, %rd16;
	cvta.to.global.u64 	%rd5, %rd15;
$L__BB0_2:
	add.s64 	%rd19, %rd1, %rd24;
	ld.global.u8 	%rs1, [%rd19];
	and.b16  	%rs2, %rs1, 223;
	add.s16 	%rs3, %rs2, -91;
	and.b16  	%rs4, %rs3, 255;
	setp.lt.u16 	%p4, %rs4, 230;
	@%p4 bra 	$L__BB0_13;
	mov.b32 	%r19, 0;
	st.local.u32 	[%rd2], %r19;
	st.local.u32 	[%rd2+4], %r19;
	st.local.u32 	[%rd2+8], %r19;
	st.local.u32 	[%rd2+12], %r19;
	st.local.u32 	[%rd2+16], %r19;
	st.local.u32 	[%rd2+20], %r19;
	st.local.u32 	[%rd2+24], %r19;
	st.local.u32 	[%rd2+28], %r19;
	st.local.u32 	[%rd2+32], %r19;
	st.local.u32 	[%rd2+36], %r19;
	st.local.u32 	[%rd2+40], %r19;
	st.local.u32 	[%rd2+44], %r19;
	st.local.u32 	[%rd2+48], %r19;
	st.local.u32 	[%rd2+52], %r19;
	st.local.u32 	[%rd2+56], %r19;
	st.local.u32 	[%rd2+60], %r19;
	st.local.u32 	[%rd2+64], %r19;
	st.local.u32 	[%rd2+68], %r19;
	st.local.u32 	[%rd2+72], %r19;
	st.local.u32 	[%rd2+76], %r19;
	st.local.u32 	[%rd2+80], %r19;
	st.local.u32 	[%rd2+84], %r19;
	st.local.u32 	[%rd2+88], %r19;
	st.local.u32 	[%rd2+92], %r19;
	st.local.u32 	[%rd2+96], %r19;
$L__BB0_4:
	cvt.s64.s32 	%rd20, %r20;
	setp.le.u64 	%p6, %rd14, %rd20;
	add.s64 	%rd7, %rd1, %rd20;
	mov.pred 	%p15, 0;
	@%p6 bra 	$L__BB0_6;
	ld.global.u8 	%rs5, [%rd7];
	and.b16  	%rs6, %rs5, 223;
	add.s16 	%rs7, %rs6, -65;
	and.b16  	%rs8, %rs7, 255;
	setp.lt.u16 	%p15, %rs8, 26;
$L__BB0_6:
	setp.gt.u32 	%p7, %r19, 98;
	not.pred 	%p8, %p15;
	or.pred  	%p9, %p8, %p7;
	@%p9 bra 	$L__BB0_8;
	add.s32 	%r20, %r20, 1;
	ld.global.u8 	%rs10, [%rd7];
	add.s16 	%rs11, %rs10, -65;
	and.b16  	%rs12, %rs11, 255;
	setp.lt.u16 	%p13, %rs12, 26;
	add.s16 	%rs13, %rs10, 32;
	selp.b16 	%rs14, %rs13, %rs10, %p13;
	add.s32 	%r8, %r19, 1;
	cvt.u64.u32 	%rd22, %r19;
	add.s64 	%rd23, %rd2, %rd22;
	st.local.u8 	[%rd23], %rs14;
	mov.u32 	%r19, %r8;
	bra.uni 	$L__BB0_4;
$L__BB0_8:
	setp.eq.s32 	%p10, %r19, 0;
	@%p10 bra 	$L__BB0_13;
	atom.global.add.u32 	%r9, [%rd4], 1;
	setp.gt.s32 	%p11, %r9, 999999;
	@%p11 bra 	$L__BB0_13;
	mul.wide.s32 	%rd21, %r9, 104;
	add.s64 	%rd8, %rd5, %rd21;
	mov.u64 	%rd25, %rd2;
	mov.u64 	%rd26, %rd8;
$L__BB0_11:
	add.s64 	%rd11, %rd25, 1;
	ld.local.u8 	%rs9, [%rd25];
	add.s64 	%rd12, %rd26, 1;
	st.global.u8 	[%rd26], %rs9;
	setp.ne.s16 	%p12, %rs9, 0;
	mov.u64 	%rd25, %rd11;
	mov.u64 	%rd26, %rd12;
	@%p12 bra 	$L__BB0_11;
	st.global.u32 	[%rd8+100], %r12;
$L__BB0_13:
	add.s32 	%r20, %r20, %r3;
	cvt.s64.s32 	%rd24, %r20;
	setp.gt.u64 	%p14, %rd14, %rd24;
	@%p14 bra 	$L__BB0_2;
$L__BB0_14:
	ret;

}
	// .globl	_ZN3cub18CUB_300001_SM_10006detail11EmptyKernelIvEEvv
.visible .entry _ZN3cub18CUB_300001_SM_10006detail11EmptyKernelIvEEvv()
{


	ret;

}


// ===== COMPILED SASS (sm_100) =====

	.target	sm_100

	.elftype	@"ET_EXEC"


//--------------------- .note.nv.tkinfo           --------------------------
	.section	.note.nv.tkinfo,"",@"SHT_NOTE"
	.sectionflags	@"SHF_NOTE_NV_TKINFO"
	.tkinfo
        /*0018*/ 	.word	0x00000002
        /*0030*/ 	.string	""
        /*0030*/ 	.string	"ptxas"
        /*0030*/ 	.string	"Cuda compilation tools, release 13.0, V13.0.88"
        /*0030*/ 	.string	"Build cuda_13.0.r13.0/compiler.36424714_0"
        /*0030*/ 	.string	"-arch sm_100 -m 64 "



//--------------------- .note.nv.cuinfo           --------------------------
	.section	.note.nv.cuinfo,"",@"SHT_NOTE"
	.sectionflags	@"SHF_NOTE_NV_CUINFO"
        /*0018*/ 	.short	0x0002
        /*001a*/ 	.short	0x0064
        /*001c*/ 	.short	0x0082
	.zero		2


//--------------------- .nv.info                  --------------------------
	.section	.nv.info,"",@"SHT_CUDA_INFO"
	.align	4


	//----- nvinfo : EIATTR_REGCOUNT
	.align		4
        /*0000*/ 	.byte	0x04, 0x2f
        /*0002*/ 	.short	(.L_46 - .L_45)
	.align		4
.L_45:
        /*0004*/ 	.word	index@(_Z11wordIndexerPcmiP12WordLocationPi)
        /*0008*/ 	.word	0x0000000d


	//----- nvinfo : EIATTR_FRAME_SIZE
	.align		4
.L_46:
        /*000c*/ 	.byte	0x04, 0x11
        /*000e*/ 	.short	(.L_48 - .L_47)
	.align		4
.L_47:
        /*0010*/ 	.word	index@(_Z11wordIndexerPcmiP12WordLocationPi)
        /*0014*/ 	.word	0x00000068


	//----- nvinfo : EIATTR_REGCOUNT
	.align		4
.L_48:
        /*0018*/ 	.byte	0x04, 0x2f
        /*001a*/ 	.short	(.L_50 - .L_49)
	.align		4
.L_49:
        /*001c*/ 	.word	index@(_ZN3cub18CUB_300001_SM_10006detail11EmptyKernelIvEEvv)
        /*0020*/ 	.word	0x00000004


	//----- nvinfo : EIATTR_FRAME_SIZE
	.align		4
.L_50:
        /*0024*/ 	.byte	0x04, 0x11
        /*0026*/ 	.short	(.L_52 - .L_51)
	.align		4
.L_51:
        /*0028*/ 	.word	index@(_ZN3cub18CUB_300001_SM_10006detail11EmptyKernelIvEEvv)
        /*002c*/ 	.word	0x00000000


	//----- nvinfo : EIATTR_MIN_STACK_SIZE
	.align		4
.L_52:
        /*0030*/ 	.byte	0x04, 0x12
        /*0032*/ 	.short	(.L_54 - .L_53)
	.align		4
.L_53:
        /*0034*/ 	.word	index@(_ZN3cub18CUB_300001_SM_10006detail11EmptyKernelIvEEvv)
        /*0038*/ 	.word	0x00000000


	//----- nvinfo : EIATTR_MIN_STACK_SIZE
	.align		4
.L_54:
        /*003c*/ 	.byte	0x04, 0x12
        /*003e*/ 	.short	(.L_56 - .L_55)
	.align		4
.L_55:
        /*0040*/ 	.word	index@(_Z11wordIndexerPcmiP12WordLocationPi)
        /*0044*/ 	.word	0x00000068
.L_56:


//--------------------- .nv.compat                --------------------------
	.section	.nv.compat,"",@"SHT_CUDA_COMPAT_INFO"
	.align	4
        /*0000*/ 	.byte	0x02, 0x09, 0x00, 0x00, 0x02, 0x02, 0x01, 0x00, 0x02, 0x05, 0x05, 0x00, 0x03, 0x07, 0x01, 0x01
        /*0010*/ 	.byte	0x02, 0x03, 0x00, 0x00, 0x02, 0x06, 0x01, 0x00, 0x04, 0x0b, 0x08, 0x00, 0x09, 0x00, 0x00, 0x00
        /*0020*/ 	.byte	0x00, 0x00, 0x00, 0x00


//--------------------- .nv.info._ZN3cub18CUB_300001_SM_10006detail11EmptyKernelIvEEvv --------------------------
	.section	.nv.info._ZN3cub18CUB_300001_SM_10006detail11EmptyKernelIvEEvv,"",@"SHT_CUDA_INFO"
	.sectionflags	@""
	.align	4


	//----- nvinfo : EIATTR_CUDA_API_VERSION
	.align		4
        /*0000*/ 	.byte	0x04, 0x37
        /*0002*/ 	.short	(.L_58 - .L_57)
.L_57:
        /*0004*/ 	.word	0x00000082


	//----- nvinfo : EIATTR_SPARSE_MMA_MASK
	.align		4
.L_58:
        /*0008*/ 	.byte	0x03, 0x50
        /*000a*/ 	.short	0x0000


	//----- nvinfo : EIATTR_MAXREG_COUNT
	.align		4
        /*000c*/ 	.byte	0x03, 0x1b
        /*000e*/ 	.short	0x00ff


	//----- nvinfo : EIATTR_MERCURY_ISA_VERSION
	.align		4
        /*0010*/ 	.byte	0x03, 0x5f
        /*0012*/ 	.short	0x0101


	//----- nvinfo : EIATTR_VRC_CTA_INIT_COUNT
	.align		4
        /*0014*/ 	.byte	0x02, 0x4a
	.zero		1
	.zero		1


	//----- nvinfo : EIATTR_EXIT_INSTR_OFFSETS
	.align		4
        /*0018*/ 	.byte	0x04, 0x1c
        /*001a*/ 	.short	(.L_60 - .L_59)


	//   ....[0]....
.L_59:
        /*001c*/ 	.word	0x00000010


	//----- nvinfo : EIATTR_SW_WAR
	.align		4
.L_60:
        /*0020*/ 	.byte	0x04, 0x36
        /*0022*/ 	.short	(.L_62 - .L_61)
.L_61:
        /*0024*/ 	.word	0x00000008
.L_62:


//--------------------- .nv.info._Z11wordIndexerPcmiP12WordLocationPi --------------------------
	.section	.nv.info._Z11wordIndexerPcmiP12WordLocationPi,"",@"SHT_CUDA_INFO"
	.sectionflags	@""
	.align	4


	//----- nvinfo : EIATTR_CUDA_API_VERSION
	.align		4
        /*0000*/ 	.byte	0x04, 0x37
        /*0002*/ 	.short	(.L_64 - .L_63)
.L_63:
        /*0004*/ 	.word	0x00000082


	//----- nvinfo : EIATTR_KPARAM_INFO
	.align		4
.L_64:
        /*0008*/ 	.byte	0x04, 0x17
        /*000a*/ 	.short	(.L_66 - .L_65)
.L_65:
        /*000c*/ 	.word	0x00000000
        /*0010*/ 	.short	0x0004
        /*0012*/ 	.short	0x0020
        /*0014*/ 	.byte	0x00, 0xf5, 0x21, 0x00


	//----- nvinfo : EIATTR_KPARAM_INFO
	.align		4
.L_66:
        /*0018*/ 	.byte	0x04, 0x17
        /*001a*/ 	.short	(.L_68 - .L_67)
.L_67:
        /*001c*/ 	.word	0x00000000
        /*0020*/ 	.short	0x0003
        /*0022*/ 	.short	0x0018
        /*0024*/ 	.byte	0x00, 0xf5, 0x21, 0x00


	//----- nvinfo : EIATTR_KPARAM_INFO
	.align		4
.L_68:
        /*0028*/ 	.byte	0x04, 0x17
        /*002a*/ 	.short	(.L_70 - .L_69)
.L_69:
        /*002c*/ 	.word	0x00000000
        /*0030*/ 	.short	0x0002
        /*0032*/ 	.short	0x0010
        /*0034*/ 	.byte	0x00, 0xf0, 0x11, 0x00


	//----- nvinfo : EIATTR_KPARAM_INFO
	.align		4
.L_70:
        /*0038*/ 	.byte	0x04, 0x17
        /*003a*/ 	.short	(.L_72 - .L_71)
.L_71:
        /*003c*/ 	.word	0x00000000
        /*0040*/ 	.short	0x0001
        /*0042*/ 	.short	0x0008
        /*0044*/ 	.byte	0x00, 0xf0, 0x21, 0x00


	//----- nvinfo : EIATTR_KPARAM_INFO
	.align		4
.L_72:
        /*0048*/ 	.byte	0x04, 0x17
        /*004a*/ 	.short	(.L_74 - .L_73)
.L_73:
        /*004c*/ 	.word	0x00000000
        /*0050*/ 	.short	0x0000
        /*0052*/ 	.short	0x0000
        /*0054*/ 	.byte	0x00, 0xf5, 0x21, 0x00


	//----- nvinfo : EIATTR_SPARSE_MMA_MASK
	.align		4
.L_74:
        /*0058*/ 	.byte	0x03, 0x50
        /*005a*/ 	.short	0x0000


	//----- nvinfo : EIATTR_MAXREG_COUNT
	.align		4
        /*005c*/ 	.byte	0x03, 0x1b
        /*005e*/ 	.short	0x00ff


	//----- nvinfo : EIATTR_MERCURY_ISA_VERSION
	.align		4
        /*0060*/ 	.byte	0x03, 0x5f
        /*0062*/ 	.short	0x0101


	//----- nvinfo : EIATTR_INT_WARP_WIDE_INSTR_OFFSETS
	.align		4
        /*0064*/ 	.byte	0x04, 0x31
        /*0066*/ 	.short	(.L_76 - .L_75)


	//   ....[0]....
.L_75:
        /*0068*/ 	.word	0x00000450


	//   ....[1]....
        /*006c*/ 	.word	0x000004e0


	//----- nvinfo : EIATTR_VRC_CTA_INIT_COUNT
	.align		4
.L_76:
        /*0070*/ 	.byte	0x02, 0x4a
	.zero		1
	.zero		1


	//----- nvinfo : EIATTR_EXIT_INSTR_OFFSETS
	.align		4
        /*0074*/ 	.byte	0x04, 0x1c
        /*0076*/ 	.short	(.L_78 - .L_77)


	//   ....[0]....
.L_77:
        /*0078*/ 	.word	0x000000a0


	//   ....[1]....
        /*007c*/ 	.word	0x000006c0


	//----- nvinfo : EIATTR_CRS_STACK_SIZE
	.align		4
.L_78:
        /*0080*/ 	.byte	0x04, 0x1e
        /*0082*/ 	.short	(.L_80 - .L_79)
.L_79:
        /*0084*/ 	.word	0x00000000


	//----- nvinfo : EIATTR_CBANK_PARAM_SIZE
	.align		4
.L_80:
        /*0088*/ 	.byte	0x03, 0x19
        /*008a*/ 	.short	0x0028


	//----- nvinfo : EIATTR_PARAM_CBANK
	.align		4
        /*008c*/ 	.byte	0x04, 0x0a
        /*008e*/ 	.short	(.L_82 - .L_81)
	.align		4
.L_81:
        /*0090*/ 	.word	index@(.nv.constant0._Z11wordIndexerPcmiP12WordLocationPi)
        /*0094*/ 	.short	0x0380
        /*0096*/ 	.short	0x0028


	//----- nvinfo : EIATTR_SW_WAR
	.align		4
.L_82:
        /*0098*/ 	.byte	0x04, 0x36
        /*009a*/ 	.short	(.L_84 - .L_83)
.L_83:
        /*009c*/ 	.word	0x00000008
.L_84:


//--------------------- .nv.callgraph             --------------------------
	.section	.nv.callgraph,"",@"SHT_CUDA_CALLGRAPH"
	.align	4
	.sectionentsize	8
	.align		4
        /*0000*/ 	.word	0x00000000
	.align		4
        /*0004*/ 	.word	0xffffffff
	.align		4
        /*0008*/ 	.word	0x00000000
	.align		4
        /*000c*/ 	.word	0xfffffffe
	.align		4
        /*0010*/ 	.word	0x00000000
	.align		4
        /*0014*/ 	.word	0xfffffffd
	.align		4
        /*0018*/ 	.word	0x00000000
	.align		4
        /*001c*/ 	.word	0xfffffffc


//--------------------- .nv.constant4             --------------------------
	.section	.nv.constant4,"a",@progbits
	.align	8
	.align		8
.nv.constant4:
        /*0000*/ 	.dword	_ZN34_INTERNAL_2f25ca52_4_k_cu_15c5f3014cuda3std3__45__cpo5beginE
	.align		8
        /*0008*/ 	.dword	_ZN34_INTERNAL_2f25ca52_4_k_cu_15c5f3014cuda3std3__45__cpo3endE
	.align		8
        /*0010*/ 	.dword	_ZN34_INTERNAL_2f25ca52_4_k_cu_15c5f3014cuda3std3__45__cpo6cbeginE
	.align		8
        /*0018*/ 	.dword	_ZN34_INTERNAL_2f25ca52_4_k_cu_15c5f3014cuda3std3__45__cpo4cendE
	.align		8
        /*0020*/ 	.dword	_ZN34_INTERNAL_2f25ca52_4_k_cu_15c5f3014cuda3std3__45__cpo6rbeginE
	.align		8
        /*0028*/ 	.dword	_ZN34_INTERNAL_2f25ca52_4_k_cu_15c5f3014cuda3std3__45__cpo4rendE
	.align		8
        /*0030*/ 	.dword	_ZN34_INTERNAL_2f25ca52_4_k_cu_15c5f3014cuda3std3__45__cpo7crbeginE
	.align		8
        /*0038*/ 	.dword	_ZN34_INTERNAL_2f25ca52_4_k_cu_15c5f3014cuda3std3__45__cpo5crendE
	.align		8
        /*0040*/ 	.dword	_ZN34_INTERNAL_2f25ca52_4_k_cu_15c5f3014cuda3std3__436_GLOBAL__N__2f25ca52_4_k_cu_15c5f3016ignoreE
	.align		8
        /*0048*/ 	.dword	_ZN34_INTERNAL_2f25ca52_4_k_cu_15c5f3014cuda3std3__419piecewise_constructE
	.align		8
        /*0050*/ 	.dword	_ZN34_INTERNAL_2f25ca52_4_k_cu_15c5f3014cuda3std3__48in_placeE
	.align		8
        /*0058*/ 	.dword	_ZN34_INTERNAL_2f25ca52_4_k_cu_15c5f3014cuda3std3__420unreachable_sentinelE
	.align		8
        /*0060*/ 	.dword	_ZN34_INTERNAL_2f25ca52_4_k_cu_15c5f3014cuda3std3__47nulloptE
	.align		8
        /*0068*/ 	.dword	_ZN34_INTERNAL_2f25ca52_4_k_cu_15c5f3014cuda3std3__48unexpectE
	.align		8
        /*0070*/ 	.dword	_ZN34_INTERNAL_2f25ca52_4_k_cu_15c5f3014cuda3std6ranges3__45__cpo4swapE
	.align		8
        /*0078*/ 	.dword	_ZN34_INTERNAL_2f25ca52_4_k_cu_15c5f3014cuda3std6ranges3__45__cpo9iter_moveE
	.align		8
        /*0080*/ 	.dword	_ZN34_INTERNAL_2f25ca52_4_k_cu_15c5f3014cuda3std6ranges3__45__cpo5beginE
	.align		8
        /*0088*/ 	.dword	_ZN34_INTERNAL_2f25ca52_4_k_cu_15c5f3014cuda3std6ranges3__45__cpo3endE
	.align		8
        /*0090*/ 	.dword	_ZN34_INTERNAL_2f25ca52_4_k_cu_15c5f3014cuda3std6ranges3__45__cpo6cbeginE
	.align		8
        /*0098*/ 	.dword	_ZN34_INTERNAL_2f25ca52_4_k_cu_15c5f3014cuda3std6ranges3__45__cpo4cendE
	.align		8
        /*00a0*/ 	.dword	_ZN34_INTERNAL_2f25ca52_4_k_cu_15c5f3014cuda3std6ranges3__45__cpo7advanceE
	.align		8
        /*00a8*/ 	.dword	_ZN34_INTERNAL_2f25ca52_4_k_cu_15c5f3014cuda3std6ranges3__45__cpo9iter_swapE
	.align		8
        /*00b0*/ 	.dword	_ZN34_INTERNAL_2f25ca52_4_k_cu_15c5f3014cuda3std6ranges3__45__cpo4nextE
	.align		8
        /*00b8*/ 	.dword	_ZN34_INTERNAL_2f25ca52_4_k_cu_15c5f3014cuda3std6ranges3__45__cpo4prevE
	.align		8
        /*00c0*/ 	.dword	_ZN34_INTERNAL_2f25ca52_4_k_cu_15c5f3014cuda3std6ranges3__45__cpo4dataE
	.align		8
        /*00c8*/ 	.dword	_ZN34_INTERNAL_2f25ca52_4_k_cu_15c5f3014cuda3std6ranges3__45__cpo5cdataE
	.align		8
        /*00d0*/ 	.dword	_ZN34_INTERNAL_2f25ca52_4_k_cu_15c5f3014cuda3std6ranges3__45__cpo4sizeE
	.align		8
        /*00d8*/ 	.dword	_ZN34_INTERNAL_2f25ca52_4_k_cu_15c5f3014cuda3std6ranges3__45__cpo5ssizeE
	.align		8
        /*00e0*/ 	.dword	_ZN34_INTERNAL_2f25ca52_4_k_cu_15c5f3014cuda3std6ranges3__45__cpo8distanceE
	.align		8
        /*00e8*/ 	.dword	_ZN34_INTERNAL_2f25ca52_4_k_cu_15c5f3016thrust24THRUST_300001_SM_1000_NS8cuda_cub3parE
	.align		8
        /*00f0*/ 	.dword	_ZN34_INTERNAL_2f25ca52_4_k_cu_15c5f3016thrust24THRUST_300001_SM_1000_NS8cuda_cub10par_nosyncE
	.align		8
        /*00f8*/ 	.dword	_ZN34_INTERNAL_2f25ca52_4_k_cu_15c5f3016thrust24THRUST_300001_SM_1000_NS6system6detail10sequential3seqE
	.align		8
        /*0100*/ 	.dword	_ZN34_INTERNAL_2f25ca52_4_k_cu_15c5f3016thrust24THRUST_300001_SM_1000_NS6system3cpp3parE
	.align		8
        /*0108*/ 	.dword	_ZN34_INTERNAL_2f25ca52_4_k_cu_15c5f3016thrust24THRUST_300001_SM_1000_NS12placeholders2_1E
	.align		8
        /*0110*/ 	.dword	_ZN34_INTERNAL_2f25ca52_4_k_cu_15c5f3016thrust24THRUST_300001_SM_1000_NS12placeholders2_2E
	.align		8
        /*0118*/ 	.dword	_ZN34_INTERNAL_2f25ca52_4_k_cu_15c5f3016thrust24THRUST_300001_SM_1000_NS12placeholders2_3E
	.align		8
        /*0120*/ 	.dword	_ZN34_INTERNAL_2f25ca52_4_k_cu_15c5f3016thrust24THRUST_300001_SM_1000_NS12placeholders2_4E
	.align		8
        /*0128*/ 	.dword	_ZN34_INTERNAL_2f25ca52_4_k_cu_15c5f3016thrust24THRUST_300001_SM_1000_NS12placeholders2_5E
	.align		8
        /*0130*/ 	.dword	_ZN34_INTERNAL_2f25ca52_4_k_cu_15c5f3016thrust24THRUST_300001_SM_1000_NS12placeholders2_6E
	.align		8
        /*0138*/ 	.dword	_ZN34_INTERNAL_2f25ca52_4_k_cu_15c5f3016thrust24THRUST_300001_SM_1000_NS12placeholders2_7E
	.align		8
        /*0140*/ 	.dword	_ZN34_INTERNAL_2f25ca52_4_k_cu_15c5f3016thrust24THRUST_300001_SM_1000_NS12placeholders2_8E
	.align		8
        /*0148*/ 	.dword	_ZN34_INTERNAL_2f25ca52_4_k_cu_15c5f3016thrust24THRUST_300001_SM_1000_NS12placeholders2_9E
	.align		8
        /*0150*/ 	.dword	_ZN34_INTERNAL_2f25ca52_4_k_cu_15c5f3016thrust24THRUST_300001_SM_1000_NS12placeholders3_10E
	.align		8
        /*0158*/ 	.dword	_ZN34_INTERNAL_2f25ca52_4_k_cu_15c5f3016thrust24THRUST_300001_SM_1000_NS3seqE
	.align		8
        /*0160*/ 	.dword	_ZN34_INTERNAL_2f25ca52_4_k_cu_15c5f3016thrust24THRUST_300001_SM_1000_NS6deviceE


//--------------------- .text._ZN3cub18CUB_300001_SM_10006detail11EmptyKernelIvEEvv --------------------------
	.section	.text._ZN3cub18CUB_300001_SM_10006detail11EmptyKernelIvEEvv,"ax",@progbits
	.align	128
        .global         _ZN3cub18CUB_300001_SM_10006detail11EmptyKernelIvEEvv
        .type           _ZN3cub18CUB_300001_SM_10006detail11EmptyKernelIvEEvv,@function
        .size           _ZN3cub18CUB_300001_SM_10006detail11EmptyKernelIvEEvv,(.L_x_9 - _ZN3cub18CUB_300001_SM_10006detail11EmptyKernelIvEEvv)
        .other          _ZN3cub18CUB_300001_SM_10006detail11EmptyKernelIvEEvv,@"STO_CUDA_ENTRY STV_DEFAULT"
_ZN3cub18CUB_300001_SM_10006detail11EmptyKernelIvEEvv:
.text._ZN3cub18CUB_300001_SM_10006detail11EmptyKernelIvEEvv:
[----:B------:R-:W-:Y:S01]  /*0000*/  LDC R1, c[0x0][0x37c] ;  /* 0x0000df00ff017b82 */ /* 0x000fe20000000800 */
[----:B------:R-:W-:Y:S05]  /*0010*/  EXIT ;  /* 0x000000000000794d */ /* 0x000fea0003800000 */
.L_x_0:
[----:B------:R-:W-:-:S00]  /*0020*/  BRA `(.L_x_0) ;  /* 0xfffffffc00fc7947 */ /* 0x000fc0000383ffff */
[----:B------:R-:W-:-:S00]  /*0030*/  NOP ;  /* 0x0000000000007918 */ /* 0x000fc00000000000 */
        /* <DEDUP_REMOVED lines=12> */
.L_x_9:


//--------------------- .text._Z11wordIndexerPcmiP12WordLocationPi --------------------------
	.section	.text._Z11wordIndexerPcmiP12WordLocationPi,"ax",@progbits
	.align	128
        .global         _Z11wordIndexerPcmiP12WordLocationPi
        .type           _Z11wordIndexerPcmiP12WordLocationPi,@function
        .size           _Z11wordIndexerPcmiP12WordLocationPi,(.L_x_10 - _Z11wordIndexerPcmiP12WordLocationPi)
        .other          _Z11wordIndexerPcmiP12WordLocationPi,@"STO_CUDA_ENTRY STV_DEFAULT"
_Z11wordIndexerPcmiP12WordLocationPi:
.text._Z11wordIndexerPcmiP12WordLocationPi:
[----:B------:R-:W0:Y:S01]  /*0000*/  LDC R1, c[0x0][0x37c] ;  /* 0x0000df00ff017b82 */ /* 0x000e220000000800 */
[----:B------:R-:W1:Y:S07]  /*0010*/  S2R R2, SR_TID.X ;  /* 0x0000000000027919 */ /* 0x000e6e0000002100 */
[----:B------:R-:W1:Y:S01]  /*0020*/  S2UR UR4, SR_CTAID.X ;  /* 0x00000000000479c3 */ /* 0x000e620000002500 */
[----:B------:R-:W2:Y:S01]  /*0030*/  LDCU.64 UR6, c[0x0][0x388] ;  /* 0x00007100ff0677ac */ /* 0x000ea20008000a00 */
[----:B0-----:R-:W-:-:S06]  /*0040*/  VIADD R1, R1, 0xffffff98 ;  /* 0xffffff9801017836 */ /* 0x001fcc0000000000 */
[----:B------:R-:W1:Y:S02]  /*0050*/  LDC R3, c[0x0][0x360] ;  /* 0x0000d800ff037b82 */ /* 0x000e640000000800 */
[----:B-1----:R-:W-:-:S05]  /*0060*/  IMAD R2, R3, UR4, R2 ;  /* 0x0000000403027c24 */ /* 0x002fca000f8e0202 */
[----:B--2---:R-:W-:Y:S02]  /*0070*/  ISETP.GE.U32.AND P0, PT, R2, UR6, PT ;  /* 0x0000000602007c0c */ /* 0x004fe4000bf06070 */
[----:B------:R-:W-:-:S04]  /*0080*/  SHF.R.S32.HI R0, RZ, 0x1f, R2 ;  /* 0x0000001fff007819 */ /* 0x000fc80000011402 */
[----:B------:R-:W-:-:S13]  /*0090*/  ISETP.GE.U32.AND.EX P0, PT, R0, UR7, PT, P0 ;  /* 0x0000000700007c0c */ /* 0x000fda000bf06100 */
[----:B------:R-:W-:Y:S05]  /*00a0*/  @P0 EXIT ;  /* 0x000000000000094d */ /* 0x000fea0003800000 */
[----:B------:R-:W0:Y:S01]  /*00b0*/  LDCU UR4, c[0x0][0x370] ;  /* 0x00006e00ff0477ac */ /* 0x000e220008000800 */
[----:B------:R-:W-:Y:S02]  /*00c0*/  IMAD.MOV.U32 R5, RZ, RZ, R0 ;  /* 0x000000ffff057224 */ /* 0x000fe400078e0000 */
[----:B------:R-:W-:Y:S01]  /*00d0*/  IMAD.MOV.U32 R0, RZ, RZ, R2 ;  /* 0x000000ffff007224 */ /* 0x000fe200078e0002 */
[----:B------:R-:W1:Y:S01]  /*00e0*/  LDCU.64 UR6, c[0x0][0x358] ;  /* 0x00006b00ff0677ac */ /* 0x000e620008000a00 */
[----:B------:R-:W2:Y:S01]  /*00f0*/  LDCU.128 UR8, c[0x0][0x380] ;  /* 0x00007000ff0877ac */ /* 0x000ea20008000c00 */
[----:B0-----:R-:W-:-:S07]  /*0100*/  IMAD R3, R3, UR4, RZ ;  /* 0x0000000403037c24 */ /* 0x001fce000f8e02ff */
.L_x_7:
[----:B0-----:R-:W0:Y:S02]  /*0110*/  LDCU.64 UR4, c[0x0][0x380] ;  /* 0x00007000ff0477ac */ /* 0x001e240008000a00 */
[----:B0-----:R-:W-:-:S04]  /*0120*/  IADD3 R4, P0, PT, R0, UR4, RZ ;  /* 0x0000000400047c10 */ /* 0x001fc8000ff1e0ff */
[----:B------:R-:W-:-:S05]  /*0130*/  IADD3.X R5, PT, PT, R5, UR5, RZ, P0, !PT ;  /* 0x0000000505057c10 */ /* 0x000fca00087fe4ff */
[----:B-1----:R-:W3:Y:S01]  /*0140*/  LDG.E.U8 R4, desc[UR6][R4.64] ;  /* 0x0000000604047981 */ /* 0x002ee2000c1e1100 */
[----:B------:R-:W-:Y:S01]  /*0150*/  BSSY.RECONVERGENT B0, `(.L_x_1) ;  /* 0x000004f000007945 */ /* 0x000fe20003800200 */
[----:B---3--:R-:W-:-:S05]  /*0160*/  LOP3.LUT R0, R4, 0xdf, RZ, 0xc0, !PT ;  /* 0x000000df04007812 */ /* 0x008fca00078ec0ff */
[----:B------:R-:W-:-:S05]  /*0170*/  VIADD R0, R0, 0xffffffa5 ;  /* 0xffffffa500007836 */ /* 0x000fca0000000000 */
[----:B------:R-:W-:-:S04]  /*0180*/  LOP3.LUT R0, R0, 0xff, RZ, 0xc0, !PT ;  /* 0x000000ff00007812 */ /* 0x000fc800078ec0ff */
[----:B------:R-:W-:-:S13]  /*0190*/  ISETP.GE.U32.AND P0, PT, R0, 0xe6, PT ;  /* 0x000000e60000780c */ /* 0x000fda0003f06070 */
[----:B------:R-:W-:Y:S05]  /*01a0*/  @!P0 BRA `(.L_x_2) ;  /* 0x0000000400248947 */ /* 0x000fea0003800000 */
[----:B------:R0:W-:Y:S01]  /*01b0*/  STL.64 [R1], RZ ;  /* 0x000000ff01007387 */ /* 0x0001e20000100a00 */
[----:B------:R-:W-:Y:S01]  /*01c0*/  BSSY.RECONVERGENT B1, `(.L_x_3) ;  /* 0x0000025000017945 */ /* 0x000fe20003800200 */
[----:B------:R-:W-:Y:S02]  /*01d0*/  IMAD.MOV.U32 R0, RZ, RZ, RZ ;  /* 0x000000ffff007224 */ /* 0x000fe400078e00ff */
[----:B------:R0:W-:Y:S04]  /*01e0*/  STL.64 [R1+0x8], RZ ;  /* 0x000008ff01007387 */ /* 0x0001e80000100a00 */
        /* <DEDUP_REMOVED lines=10> */
[----:B------:R0:W-:Y:S02]  /*0290*/  STL [R1+0x60], RZ ;  /* 0x000060ff01007387 */ /* 0x0001e40000100800 */
.L_x_4:
[C---:B--2---:R-:W-:Y:S02]  /*02a0*/  ISETP.GE.U32.AND P0, PT, R2.reuse, UR10, PT ;  /* 0x0000000a02007c0c */ /* 0x044fe4000bf06070 */
[----:B------:R-:W-:Y:S02]  /*02b0*/  SHF.R.S32.HI R5, RZ, 0x1f, R2 ;  /* 0x0000001fff057819 */ /* 0x000fe40000011402 */
[----:B------:R-:W-:Y:S02]  /*02c0*/  IADD3 R4, P1, PT, R2, UR8, RZ ;  /* 0x0000000802047c10 */ /* 0x000fe4000ff3e0ff */
[C---:B------:R-:W-:Y:S02]  /*02d0*/  ISETP.GE.U32.AND.EX P0, PT, R5.reuse, UR11, PT, P0 ;  /* 0x0000000b05007c0c */ /* 0x040fe4000bf06100 */
[----:B------:R-:W-:-:S11]  /*02e0*/  IADD3.X R5, PT, PT, R5, UR9, RZ, P1, !PT ;  /* 0x0000000905057c10 */ /* 0x000fd60008ffe4ff */
[----:B------:R-:W2:Y:S02]  /*02f0*/  @!P0 LDG.E.U8 R6, desc[UR6][R4.64] ;  /* 0x0000000604068981 */ /* 0x000ea4000c1e1100 */
[----:B--2---:R-:W-:-:S05]  /*0300*/  @!P0 LOP3.LUT R6, R6, 0xdf, RZ, 0xc0, !PT ;  /* 0x000000df06068812 */ /* 0x004fca00078ec0ff */
[----:B------:R-:W-:-:S05]  /*0310*/  @!P0 VIADD R6, R6, 0xffffffbf ;  /* 0xffffffbf06068836 */ /* 0x000fca0000000000 */
[----:B------:R-:W-:-:S04]  /*0320*/  @!P0 LOP3.LUT R6, R6, 0xff, RZ, 0xc0, !PT ;  /* 0x000000ff06068812 */ /* 0x000fc800078ec0ff */
[----:B------:R-:W-:-:S04]  /*0330*/  ISETP.LT.U32.AND P0, PT, R6, 0x1a, !P0 ;  /* 0x0000001a0600780c */ /* 0x000fc80004701070 */
[----:B------:R-:W-:-:S13]  /*0340*/  ISETP.GT.U32.OR P0, PT, R0, 0x62, !P0 ;  /* 0x000000620000780c */ /* 0x000fda0004704470 */
[----:B-1----:R-:W2:Y:S01]  /*0350*/  @!P0 LDG.E.U8 R10, desc[UR6][R4.64] ;  /* 0x00000006040a8981 */ /* 0x002ea2000c1e1100 */
[--C-:B------:R-:W-:Y:S02]  /*0360*/  @!P0 IMAD.IADD R7, R1, 0x1, R0.reuse ;  /* 0x0000000101078824 */ /* 0x100fe400078e0200 */
[----:B------:R-:W-:Y:S02]  /*0370*/  IMAD.MOV.U32 R8, RZ, RZ, R0 ;  /* 0x000000ffff087224 */ /* 0x000fe400078e0000 */
[----:B------:R-:W-:Y:S02]  /*0380*/  @!P0 VIADD R2, R2, 0x1 ;  /* 0x0000000102028836 */ /* 0x000fe40000000000 */
[----:B--2---:R-:W-:-:S05]  /*0390*/  @!P0 VIADD R6, R10, 0xffffffbf ;  /* 0xffffffbf0a068836 */ /* 0x004fca0000000000 */
[----:B------:R-:W-:-:S04]  /*03a0*/  @!P0 LOP3.LUT R6, R6, 0xff, RZ, 0xc0, !PT ;  /* 0x000000ff06068812 */ /* 0x000fc800078ec0ff */
[----:B------:R-:W-:Y:S01]  /*03b0*/  ISETP.GE.U32.OR P1, PT, R6, 0x1a, P0 ;  /* 0x0000001a0600780c */ /* 0x000fe20000726470 */
[----:B------:R-:W-:-:S04]  /*03c0*/  @!P0 VIADD R6, R0, 0x1 ;  /* 0x0000000100068836 */ /* 0x000fc80000000000 */
[----:B------:R-:W-:-:S08]  /*03d0*/  @!P0 IMAD.MOV.U32 R0, RZ, RZ, R6 ;  /* 0x000000ffff008224 */ /* 0x000fd000078e0006 */
[----:B------:R-:W-:-:S05]  /*03e0*/  @!P1 VIADD R10, R10, 0x20 ;  /* 0x000000200a0a9836 */ /* 0x000fca0000000000 */
[----:B------:R1:W-:Y:S01]  /*03f0*/  @!P0 STL.U8 [R7], R10 ;  /* 0x0000000a07008387 */ /* 0x0003e20000100000 */
[----:B------:R-:W-:Y:S05]  /*0400*/  @!P0 BRA `(.L_x_4) ;  /* 0xfffffffc00a48947 */ /* 0x000fea000383ffff */
[----:B------:R-:W-:Y:S05]  /*0410*/  BSYNC.RECONVERGENT B1 ;  /* 0x0000000000017941 */ /* 0x000fea0003800200 */
.L_x_3:
[----:B------:R-:W-:-:S13]  /*0420*/  ISETP.NE.AND P0, PT, R8, RZ, PT ;  /* 0x000000ff0800720c */ /* 0x000fda0003f05270 */
[----:B------:R-:W-:Y:S05]  /*0430*/  @!P0 BRA `(.L_x_2) ;  /* 0x0000000000808947 */ /* 0x000fea0003800000 */
[----:B-1----:R-:W1:Y:S01]  /*0440*/  S2R R7, SR_LANEID ;  /* 0x0000000000077919 */ /* 0x002e620000000000 */
[----:B------:R-:W-:Y:S01]  /*0450*/  VOTEU.ANY UR4, UPT, PT ;  /* 0x0000000000047886 */ /* 0x000fe200038e0100 */
[----:B------:R-:W2:Y:S01]  /*0460*/  LDC.64 R4, c[0x0][0x3a0] ;  /* 0x0000e800ff047b82 */ /* 0x000ea20000000a00 */
[----:B------:R-:W1:Y:S08]  /*0470*/  FLO.U32 R0, UR4 ;  /* 0x0000000400007d00 */ /* 0x000e7000080e0000 */
[----:B------:R-:W2:Y:S01]  /*0480*/  POPC R9, UR4 ;  /* 0x0000000400097d09 */ /* 0x000ea20008000000 */
[----:B-1----:R-:W-:-:S13]  /*0490*/  ISETP.EQ.U32.AND P0, PT, R0, R7, PT ;  /* 0x000000070000720c */ /* 0x002fda0003f02070 */
[----:B--2---:R-:W2:Y:S01]  /*04a0*/  @P0 ATOMG.E.ADD.STRONG.GPU PT, R5, desc[UR6][R4.64], R9 ;  /* 0x80000009040509a8 */ /* 0x004ea200081ef106 */
[----:B------:R-:W1:Y:S02]  /*04b0*/  S2R R6, SR_LTMASK ;  /* 0x0000000000067919 */ /* 0x000e640000003900 */
[----:B-1----:R-:W-:-:S06]  /*04c0*/  LOP3.LUT R6, R6, UR4, RZ, 0xc0, !PT ;  /* 0x0000000406067c12 */ /* 0x002fcc000f8ec0ff */
[----:B------:R-:W1:Y:S01]  /*04d0*/  POPC R6, R6 ;  /* 0x0000000600067309 */ /* 0x000e620000000000 */
[----:B--2---:R-:W1:Y:S02]  /*04e0*/  SHFL.IDX PT, R7, R5, R0, 0x1f ;  /* 0x00001f0005077589 */ /* 0x004e6400000e0000 */
[----:B-1----:R-:W-:-:S05]  /*04f0*/  IMAD.IADD R7, R7, 0x1, R6 ;  /* 0x0000000107077824 */ /* 0x002fca00078e0206 */
[----:B------:R-:W-:-:S13]  /*0500*/  ISETP.GT.AND P0, PT, R7, 0xf423f, PT ;  /* 0x000f423f0700780c */ /* 0x000fda0003f04270 */
[----:B------:R-:W-:Y:S05]  /*0510*/  @P0 BRA `(.L_x_2) ;  /* 0x0000000000480947 */ /* 0x000fea0003800000 */
[----:B------:R-:W1:Y:S01]  /*0520*/  LDC.64 R4, c[0x0][0x398] ;  /* 0x0000e600ff047b82 */ /* 0x000e620000000a00 */
[----:B------:R-:W-:Y:S01]  /*0530*/  BSSY.RECONVERGENT B1, `(.L_x_5) ;  /* 0x000000e000017945 */ /* 0x000fe20003800200 */
[----:B------:R-:W-:Y:S02]  /*0540*/  IMAD.MOV.U32 R0, RZ, RZ, R1 ;  /* 0x000000ffff007224 */ /* 0x000fe400078e0001 */
[----:B-1----:R-:W-:-:S04]  /*0550*/  IMAD.WIDE R4, R7, 0x68, R4 ;  /* 0x0000006807047825 */ /* 0x002fc800078e0204 */
[----:B------:R-:W-:Y:S02]  /*0560*/  IMAD.MOV.U32 R8, RZ, RZ, R4 ;  /* 0x000000ffff087224 */ /* 0x000fe400078e0004 */
[----:B------:R-:W-:-:S07]  /*0570*/  IMAD.MOV.U32 R10, RZ, RZ, R5 ;  /* 0x000000ffff0a7224 */ /* 0x000fce00078e0005 */
.L_x_6:
[----:B------:R1:W2:Y:S01]  /*0580*/  LDL.U8 R9, [R0] ;  /* 0x0000000000097983 */ /* 0x0002a20000100000 */
[----:B------:R-:W-:Y:S01]  /*0590*/  IMAD.MOV.U32 R6, RZ, RZ, R8 ;  /* 0x000000ffff067224 */ /* 0x000fe200078e0008 */
[----:B------:R-:W-:Y:S01]  /*05a0*/  IADD3 R8, P1, PT, R8, 0x1, RZ ;  /* 0x0000000108087810 */ /* 0x000fe20007f3e0ff */
[----:B------:R-:W-:-:S04]  /*05b0*/  IMAD.MOV.U32 R7, RZ, RZ, R10 ;  /* 0x000000ffff077224 */ /* 0x000fc800078e000a */
[----:B------:R-:W-:Y:S02]  /*05c0*/  IMAD.X R10, RZ, RZ, R10, P1 ;  /* 0x000000ffff0a7224 */ /* 0x000fe400008e060a */
[----:B-1----:R-:W-:Y:S01]  /*05d0*/  VIADD R0, R0, 0x1 ;  /* 0x0000000100007836 */ /* 0x002fe20000000000 */
[----:B--2---:R1:W-:Y:S01]  /*05e0*/  STG.E.U8 desc[UR6][R6.64], R9 ;  /* 0x0000000906007986 */ /* 0x0043e2000c101106 */
[----:B------:R-:W-:-:S13]  /*05f0*/  ISETP.NE.AND P0, PT, R9, RZ, PT ;  /* 0x000000ff0900720c */ /* 0x000fda0003f05270 */
[----:B-1----:R-:W-:Y:S05]  /*0600*/  @P0 BRA `(.L_x_6) ;  /* 0xfffffffc00dc0947 */ /* 0x002fea000383ffff */
[----:B------:R-:W-:Y:S05]  /*0610*/  BSYNC.RECONVERGENT B1 ;  /* 0x0000000000017941 */ /* 0x000fea0003800200 */
.L_x_5:
[----:B------:R-:W1:Y:S02]  /*0620*/  LDC R7, c[0x0][0x390] ;  /* 0x0000e400ff077b82 */ /* 0x000e640000000800 */
[----:B-1----:R3:W-:Y:S02]  /*0630*/  STG.E desc[UR6][R4.64+0x64], R7 ;  /* 0x0000640704007986 */ /* 0x0027e4000c101906 */
.L_x_2:
[----:B--2---:R-:W-:Y:S05]  /*0640*/  BSYNC.RECONVERGENT B0 ;  /* 0x0000000000007941 */ /* 0x004fea0003800200 */
.L_x_1:
[----:B------:R-:W2:Y:S01]  /*0650*/  LDCU.64 UR4, c[0x0][0x388] ;  /* 0x00007100ff0477ac */ /* 0x000ea20008000a00 */
[----:B------:R-:W-:-:S04]  /*0660*/  IMAD.IADD R0, R3, 0x1, R2 ;  /* 0x0000000103007824 */ /* 0x000fc800078e0202 */
[--C-:B------:R-:W-:Y:S01]  /*0670*/  IMAD.MOV.U32 R2, RZ, RZ, R0.reuse ;  /* 0x000000ffff027224 */ /* 0x100fe200078e0000 */
[----:B---3--:R-:W-:Y:S02]  /*0680*/  SHF.R.S32.HI R5, RZ, 0x1f, R0 ;  /* 0x0000001fff057819 */ /* 0x008fe40000011400 */
[----:B--2---:R-:W-:-:S04]  /*0690*/  ISETP.GE.U32.AND P0, PT, R0, UR4, PT ;  /* 0x0000000400007c0c */ /* 0x004fc8000bf06070 */
[----:B------:R-:W-:-:S13]  /*06a0*/  ISETP.GE.U32.AND.EX P0, PT, R5, UR5, PT, P0 ;  /* 0x0000000505007c0c */ /* 0x000fda000bf06100 */
[----:B------:R-:W-:Y:S05]  /*06b0*/  @!P0 BRA `(.L_x_7) ;  /* 0xfffffff800948947 */ /* 0x000fea000383ffff */
[----:B------:R-:W-:Y:S05]  /*06c0*/  EXIT ;  /* 0x000000000000794d */ /* 0x000fea0003800000 */
.L_x_8:
        /* <DEDUP_REMOVED lines=11> */
.L_x_10:


//--------------------- .nv.shared.reserved.0     --------------------------
	.section	.nv.shared.reserved.0,"aw",@nobits
	.weak		__nv_reservedSMEM_offset_0_alias
	.size		__nv_reservedSMEM_offset_0_alias, 0, 64
	.other		__nv_reservedSMEM_offset_0_alias,@"STO_CUDA_RESERVED_SHARED STV_DEFAULT"
__nv_reservedSMEM_offset_0_alias:
	.zero		0
	.zero		64


//--------------------- .nv.global                --------------------------
	.section	.nv.global,"aw",@nobits
.nv.global:
	.type		_ZN34_INTERNAL_2f25ca52_4_k_cu_15c5f3016thrust24THRUST_300001_SM_1000_NS12placeholders2_8E,@object
	.size		_ZN34_INTERNAL_2f25ca52_4_k_cu_15c5f3016thrust24THRUST_300001_SM_1000_NS12placeholders2_8E,(_ZN34_INTERNAL_2f25ca52_4_k_cu_15c5f3014cuda3std3__436_GLOBAL__N__2f25ca52_4_k_cu_15c5f3016ignoreE - _ZN34_INTERNAL_2f25ca52_4_k_cu_15c5f3016thrust24THRUST_300001_SM_1000_NS12placeholders2_8E)
_ZN34_INTERNAL_2f25ca52_4_k_cu_15c5f3016thrust24THRUST_300001_SM_1000_NS12placeholders2_8E:
	.zero		1
	.type		_ZN34_INTERNAL_2f25ca52_4_k_cu_15c5f3014cuda3std3__436_GLOBAL__N__2f25ca52_4_k_cu_15c5f3016ignoreE,@object
	.size		_ZN34_INTERNAL_2f25ca52_4_k_cu_15c5f3014cuda3std3__436_GLOBAL__N__2f25ca52_4_k_cu_15c5f3016ignoreE,(_ZN34_INTERNAL_2f25ca52_4_k_cu_15c5f3014cuda3std6ranges3__45__cpo4dataE - _ZN34_INTERNAL_2f25ca52_4_k_cu_15c5f3014cuda3std3__436_GLOBAL__N__2f25ca52_4_k_cu_15c5f3016ignoreE)
_ZN34_INTERNAL_2f25ca52_4_k_cu_15c5f3014cuda3std3__436_GLOBAL__N__2f25ca52_4_k_cu_15c5f3016ignoreE:
	.zero		1
	.type		_ZN34_INTERNAL_2f25ca52_4_k_cu_15c5f3014cuda3std6ranges3__45__cpo4dataE,@object
	.size		_ZN34_INTERNAL_2f25ca52_4_k_cu_15c5f3014cuda3std6ranges3__45__cpo4dataE,(_ZN34_INTERNAL_2f25ca52_4_k_cu_15c5f3016thrust24THRUST_300001_SM_1000_NS6system3cpp3parE - _ZN34_INTERNAL_2f25ca52_4_k_cu_15c5f3014cuda3std6ranges3__45__cpo4dataE)
_ZN34_INTERNAL_2f25ca52_4_k_cu_15c5f3014cuda3std6ranges3__45__cpo4dataE:
	.zero		1
	.type		_ZN34_INTERNAL_2f25ca52_4_k_cu_15c5f3016thrust24THRUST_300001_SM_1000_NS6system3cpp3parE,@object
	.size		_ZN34_INTERNAL_2f25ca52_4_k_cu_15c5f3016thrust24THRUST_300001_SM_1000_NS6system3cpp3parE,(_ZN34_INTERNAL_2f25ca52_4_k_cu_15c5f3014cuda3std3__45__cpo5beginE - _ZN34_INTERNAL_2f25ca52_4_k_cu_15c5f3016thrust24THRUST_300001_SM_1000_NS6system3cpp3parE)
_ZN34_INTERNAL_2f25ca52_4_k_cu_15c5f3016thrust24THRUST_300001_SM_1000_NS6system3cpp3parE:
	.zero		1
	.type		_ZN34_INTERNAL_2f25ca52_4_k_cu_15c5f3014cuda3std3__45__cpo5beginE,@object
	.size		_ZN34_INTERNAL_2f25ca52_4_k_cu_15c5f3014cuda3std3__45__cpo5beginE,(_ZN34_INTERNAL_2f25ca52_4_k_cu_15c5f3014cuda3std6ranges3__45__cpo5beginE - _ZN34_INTERNAL_2f25ca52_4_k_cu_15c5f3014cuda3std3__45__cpo5beginE)
_ZN34_INTERNAL_2f25ca52_4_k_cu_15c5f3014cuda3std3__45__cpo5beginE:
	.zero		1
	.type		_ZN34_INTERNAL_2f25ca52_4_k_cu_15c5f3014cuda3std6ranges3__45__cpo5beginE,@object
	.size		_ZN34_INTERNAL_2f25ca52_4_k_cu_15c5f3014cuda3std6ranges3__45__cpo5beginE,(_ZN34_INTERNAL_2f25ca52_4_k_cu_15c5f3016thrust24THRUST_300001_SM_1000_NS6deviceE - _ZN34_INTERNAL_2f25ca52_4_k_cu_15c5f3014cuda3std6ranges3__45__cpo5beginE)
_ZN34_INTERNAL_2f25ca52_4_k_cu_15c5f3014cuda3std6ranges3__45__cpo5beginE:
	.zero		1
	.type		_ZN34_INTERNAL_2f25ca52_4_k_cu_15c5f3016thrust24THRUST_300001_SM_1000_NS6deviceE,@object
	.size		_ZN34_INTERNAL_2f25ca52_4_k_cu_15c5f3016thrust24THRUST_300001_SM_1000_NS6deviceE,(_ZN34_INTERNAL_2f25ca52_4_k_cu_15c5f3014cuda3std3__47nulloptE - _ZN34_INTERNAL_2f25ca52_4_k_cu_15c5f3016thrust24THRUST_300001_SM_1000_NS6deviceE)
_ZN34_INTERNAL_2f25ca52_4_k_cu_15c5f3016thrust24THRUST_300001_SM_1000_NS6deviceE:
	.zero		1
	.type		_ZN34_INTERNAL_2f25ca52_4_k_cu_15c5f3014cuda3std3__47nulloptE,@object
	.size		_ZN34_INTERNAL_2f25ca52_4_k_cu_15c5f3014cuda3std3__47nulloptE,(_ZN34_INTERNAL_2f25ca52_4_k_cu_15c5f3014cuda3std6ranges3__45__cpo8distanceE - _ZN34_INTERNAL_2f25ca52_4_k_cu_15c5f3014cuda3std3__47nulloptE)
_ZN34_INTERNAL_2f25ca52_4_k_cu_15c5f3014cuda3std3__47nulloptE:
	.zero		1
	.type		_ZN34_INTERNAL_2f25ca52_4_k_cu_15c5f3014cuda3std6ranges3__45__cpo8distanceE,@object
	.size		_ZN34_INTERNAL_2f25ca52_4_k_cu_15c5f3014cuda3std6ranges3__45__cpo8distanceE,(_ZN34_INTERNAL_2f25ca52_4_k_cu_15c5f3016thrust24THRUST_300001_SM_1000_NS12placeholders2_4E - _ZN34_INTERNAL_2f25ca52_4_k_cu_15c5f3014cuda3std6ranges3__45__cpo8distanceE)
_ZN34_INTERNAL_2f25ca52_4_k_cu_15c5f3014cuda3std6ranges3__45__cpo8distanceE:
	.zero		1
	.type		_ZN34_INTERNAL_2f25ca52_4_k_cu_15c5f3016thrust24THRUST_300001_SM_1000_NS12placeholders2_4E,@object
	.size		_ZN34_INTERNAL_2f25ca52_4_k_cu_15c5f3016thrust24THRUST_300001_SM_1000_NS12placeholders2_4E,(_ZN34_INTERNAL_2f25ca52_4_k_cu_15c5f3014cuda3std3__45__cpo6rbeginE - _ZN34_INTERNAL_2f25ca52_4_k_cu_15c5f3016thrust24THRUST_300001_SM_1000_NS12placeholders2_4E)
_ZN34_INTERNAL_2f25ca52_4_k_cu_15c5f3016thrust24THRUST_300001_SM_1000_NS12placeholders2_4E:
	.zero		1
	.type		_ZN34_INTERNAL_2f25ca52_4_k_cu_15c5f3014cuda3std3__45__cpo6rbeginE,@object
	.size		_ZN34_INTERNAL_2f25ca52_4_k_cu_15c5f3014cuda3std3__45__cpo6rbeginE,(_ZN34_INTERNAL_2f25ca52_4_k_cu_15c5f3014cuda3std6ranges3__45__cpo7advanceE - _ZN34_INTERNAL_2f25ca52_4_k_cu_15c5f3014cuda3std3__45__cpo6rbeginE)
_ZN34_INTERNAL_2f25ca52_4_k_cu_15c5f3014cuda3std3__45__cpo6rbeginE:
	.zero		1
	.type		_ZN34_INTERNAL_2f25ca52_4_k_cu_15c5f3014cuda3std6ranges3__45__cpo7advanceE,@object
	.size		_ZN34_INTERNAL_2f25ca52_4_k_cu_15c5f3014cuda3std6ranges3__45__cpo7advanceE,(_ZN34_INTERNAL_2f25ca52_4_k_cu_15c5f3016thrust24THRUST_300001_SM_1000_NS12placeholders3_10E - _ZN34_INTERNAL_2f25ca52_4_k_cu_15c5f3014cuda3std6ranges3__45__cpo7advanceE)
_ZN34_INTERNAL_2f25ca52_4_k_cu_15c5f3014cuda3std6ranges3__45__cpo7advanceE:
	.zero		1
	.type		_ZN34_INTERNAL_2f25ca52_4_k_cu_15c5f3016thrust24THRUST_300001_SM_1000_NS12placeholders3_10E,@object
	.size		_ZN34_INTERNAL_2f25ca52_4_k_cu_15c5f3016thrust24THRUST_300001_SM_1000_NS12placeholders3_10E,(_ZN34_INTERNAL_2f25ca52_4_k_cu_15c5f3014cuda3std3__48in_placeE - _ZN34_INTERNAL_2f25ca52_4_k_cu_15c5f3016thrust24THRUST_300001_SM_1000_NS12placeholders3_10E)
_ZN34_INTERNAL_2f25ca52_4_k_cu_15c5f3016thrust24THRUST_300001_SM_1000_NS12placeholders3_10E:
	.zero		1
	.type		_ZN34_INTERNAL_2f25ca52_4_k_cu_15c5f3014cuda3std3__48in_placeE,@object
	.size		_ZN34_INTERNAL_2f25ca52_4_k_cu_15c5f3014cuda3std3__48in_placeE,(_ZN34_INTERNAL_2f25ca52_4_k_cu_15c5f3014cuda3std6ranges3__45__cpo4sizeE - _ZN34_INTERNAL_2f25ca52_4_k_cu_15c5f3014cuda3std3__48in_placeE)
_ZN34_INTERNAL_2f25ca52_4_k_cu_15c5f3014cuda3std3__48in_placeE:
	.zero		1
	.type		_ZN34_INTERNAL_2f25ca52_4_k_cu_15c5f3014cuda3std6ranges3__45__cpo4sizeE,@object
	.size		_ZN34_INTERNAL_2f25ca52_4_k_cu_15c5f3014cuda3std6ranges3__45__cpo4sizeE,(_ZN34_INTERNAL_2f25ca52_4_k_cu_15c5f3016thrust24THRUST_300001_SM_1000_NS12placeholders2_2E - _ZN34_INTERNAL_2f25ca52_4_k_cu_15c5f3014cuda3std6ranges3__45__cpo4sizeE)
_ZN34_INTERNAL_2f25ca52_4_k_cu_15c5f3014cuda3std6ranges3__45__cpo4sizeE:
	.zero		1
	.type		_ZN34_INTERNAL_2f25ca52_4_k_cu_15c5f3016thrust24THRUST_300001_SM_1000_NS12placeholders2_2E,@object
	.size		_ZN34_INTERNAL_2f25ca52_4_k_cu_15c5f3016thrust24THRUST_300001_SM_1000_NS12placeholders2_2E,(_ZN34_INTERNAL_2f25ca52_4_k_cu_15c5f3014cuda3std3__45__cpo6cbeginE - _ZN34_INTERNAL_2f25ca52_4_k_cu_15c5f3016thrust24THRUST_300001_SM_1000_NS12placeholders2_2E)
_ZN34_INTERNAL_2f25ca52_4_k_cu_15c5f3016thrust24THRUST_300001_SM_1000_NS12placeholders2_2E:
	.zero		1
	.type		_ZN34_INTERNAL_2f25ca52_4_k_cu_15c5f3014cuda3std3__45__cpo6cbeginE,@object
	.size		_ZN34_INTERNAL_2f25ca52_4_k_cu_15c5f3014cuda3std3__45__cpo6cbeginE,(_ZN34_INTERNAL_2f25ca52_4_k_cu_15c5f3014cuda3std6ranges3__45__cpo6cbeginE - _ZN34_INTERNAL_2f25ca52_4_k_cu_15c5f3014cuda3std3__45__cpo6cbeginE)
_ZN34_INTERNAL_2f25ca52_4_k_cu_15c5f3014cuda3std3__45__cpo6cbeginE:
	.zero		1
	.type		_ZN34_INTERNAL_2f25ca52_4_k_cu_15c5f3014cuda3std6ranges3__45__cpo6cbeginE,@object
	.size		_ZN34_INTERNAL_2f25ca52_4_k_cu_15c5f3014cuda3std6ranges3__45__cpo6cbeginE,(_ZN34_INTERNAL_2f25ca52_4_k_cu_15c5f3016thrust24THRUST_300001_SM_1000_NS12placeholders2_6E - _ZN34_INTERNAL_2f25ca52_4_k_cu_15c5f3014cuda3std6ranges3__45__cpo6cbeginE)
_ZN34_INTERNAL_2f25ca52_4_k_cu_15c5f3014cuda3std6ranges3__45__cpo6cbeginE:
	.zero		1
	.type		_ZN34_INTERNAL_2f25ca52_4_k_cu_15c5f3016thrust24THRUST_300001_SM_1000_NS12placeholders2_6E,@object
	.size		_ZN34_INTERNAL_2f25ca52_4_k_cu_15c5f3016thrust24THRUST_300001_SM_1000_NS12placeholders2_6E,(_ZN34_INTERNAL_2f25ca52_4_k_cu_15c5f3014cuda3std3__45__cpo7crbeginE - _ZN34_INTERNAL_2f25ca52_4_k_cu_15c5f3016thrust24THRUST_300001_SM_1000_NS12placeholders2_6E)
_ZN34_INTERNAL_2f25ca52_4_k_cu_15c5f3016thrust24THRUST_300001_SM_1000_NS12placeholders2_6E:
	.zero		1
	.type		_ZN34_INTERNAL_2f25ca52_4_k_cu_15c5f3014cuda3std3__45__cpo7crbeginE,@object
	.size		_ZN34_INTERNAL_2f25ca52_4_k_cu_15c5f3014cuda3std3__45__cpo7crbeginE,(_ZN34_INTERNAL_2f25ca52_4_k_cu_15c5f3014cuda3std6ranges3__45__cpo4nextE - _ZN34_INTERNAL_2f25ca52_4_k_cu_15c5f3014cuda3std3__45__cpo7crbeginE)
_ZN34_INTERNAL_2f25ca52_4_k_cu_15c5f3014cuda3std3__45__cpo7crbeginE:
	.zero		1
	.type		_ZN34_INTERNAL_2f25ca52_4_k_cu_15c5f3014cuda3std6ranges3__45__cpo4nextE,@object
	.size		_ZN34_INTERNAL_2f25ca52_4_k_cu_15c5f3014cuda3std6ranges3__45__cpo4nextE,(_ZN34_INTERNAL_2f25ca52_4_k_cu_15c5f3014cuda3std6ranges3__45__cpo4swapE - _ZN34_INTERNAL_2f25ca52_4_k_cu_15c5f3014cuda3std6ranges3__45__cpo4nextE)
_ZN34_INTERNAL_2f25ca52_4_k_cu_15c5f3014cuda3std6ranges3__45__cpo4nextE:
	.zero		1
	.type		_ZN34_INTERNAL_2f25ca52_4_k_cu_15c5f3014cuda3std6ranges3__45__cpo4swapE,@object
	.size		_ZN34_INTERNAL_2f25ca52_4_k_cu_15c5f3014cuda3std6ranges3__45__cpo4swapE,(_ZN34_INTERNAL_2f25ca52_4_k_cu_15c5f3016thrust24THRUST_300001_SM_1000_NS8cuda_cub10par_nosyncE - _ZN34_INTERNAL_2f25ca52_4_k_cu_15c5f3014cuda3std6ranges3__45__cpo4swapE)
_ZN34_INTERNAL_2f25ca52_4_k_cu_15c5f3014cuda3std6ranges3__45__cpo4swapE:
	.zero		1
	.type		_ZN34_INTERNAL_2f25ca52_4_k_cu_15c5f3016thrust24THRUST_300001_SM_1000_NS8cuda_cub10par_nosyncE,@object
	.size		_ZN34_INTERNAL_2f25ca52_4_k_cu_15c5f3016thrust24THRUST_300001_SM_1000_NS8cuda_cub10par_nosyncE,(_ZN34_INTERNAL_2f25ca52_4_k_cu_15c5f3016thrust24THRUST_300001_SM_1000_NS3seqE - _ZN34_INTERNAL_2f25ca52_4_k_cu_15c5f3016thrust24THRUST_300001_SM_1000_NS8cuda_cub10par_nosyncE)
_ZN34_INTERNAL_2f25ca52_4_k_cu_15c5f3016thrust24THRUST_300001_SM_1000_NS8cuda_cub10par_nosyncE:
	.zero		1
	.type		_ZN34_INTERNAL_2f25ca52_4_k_cu_15c5f3016thrust24THRUST_300001_SM_1000_NS3seqE,@object
	.size		_ZN34_INTERNAL_2f25ca52_4_k_cu_15c5f3016thrust24THRUST_300001_SM_1000_NS3seqE,(_ZN34_INTERNAL_2f25ca52_4_k_cu_15c5f3014cuda3std3__420unreachable_sentinelE - _ZN34_INTERNAL_2f25ca52_4_k_cu_15c5f3016thrust24THRUST_300001_SM_1000_NS3seqE)
_ZN34_INTERNAL_2f25ca52_4_k_cu_15c5f3016thrust24THRUST_300001_SM_1000_NS3seqE:
	.zero		1
	.type		_ZN34_INTERNAL_2f25ca52_4_k_cu_15c5f3014cuda3std3__420unreachable_sentinelE,@object
	.size		_ZN34_INTERNAL_2f25ca52_4_k_cu_15c5f3014cuda3std3__420unreachable_sentinelE,(_ZN34_INTERNAL_2f25ca52_4_k_cu_15c5f3014cuda3std6ranges3__45__cpo5ssizeE - _ZN34_INTERNAL_2f25ca52_4_k_cu_15c5f3014cuda3std3__420unreachable_sentinelE)
_ZN34_INTERNAL_2f25ca52_4_k_cu_15c5f3014cuda3std3__420unreachable_sentinelE:
	.zero		1
	.type		_ZN34_INTERNAL_2f25ca52_4_k_cu_15c5f3014cuda3std6ranges3__45__cpo5ssizeE,@object
	.size		_ZN34_INTERNAL_2f25ca52_4_k_cu_15c5f3014cuda3std6ranges3__45__cpo5ssizeE,(_ZN34_INTERNAL_2f25ca52_4_k_cu_15c5f3016thrust24THRUST_300001_SM_1000_NS12placeholders2_3E - _ZN34_INTERNAL_2f25ca52_4_k_cu_15c5f3014cuda3std6ranges3__45__cpo5ssizeE)
_ZN34_INTERNAL_2f25ca52_4_k_cu_15c5f3014cuda3std6ranges3__45__cpo5ssizeE:
	.zero		1
	.type		_ZN34_INTERNAL_2f25ca52_4_k_cu_15c5f3016thrust24THRUST_300001_SM_1000_NS12placeholders2_3E,@object
	.size		_ZN34_INTERNAL_2f25ca52_4_k_cu_15c5f3016thrust24THRUST_300001_SM_1000_NS12placeholders2_3E,(_ZN34_INTERNAL_2f25ca52_4_k_cu_15c5f3014cuda3std3__45__cpo4cendE - _ZN34_INTERNAL_2f25ca52_4_k_cu_15c5f3016thrust24THRUST_300001_SM_1000_NS12placeholders2_3E)
_ZN34_INTERNAL_2f25ca52_4_k_cu_15c5f3016thrust24THRUST_300001_SM_1000_NS12placeholders2_3E:
	.zero		1
	.type		_ZN34_INTERNAL_2f25ca52_4_k_cu_15c5f3014cuda3std3__45__cpo4cendE,@object
	.size		_ZN34_INTERNAL_2f25ca52_4_k_cu_15c5f3014cuda3std3__45__cpo4cendE,(_ZN34_INTERNAL_2f25ca52_4_k_cu_15c5f3014cuda3std6ranges3__45__cpo4cendE - _ZN34_INTERNAL_2f25ca52_4_k_cu_15c5f3014cuda3std3__45__cpo4cendE)
_ZN34_INTERNAL_2f25ca52_4_k_cu_15c5f3014cuda3std3__45__cpo4cendE:
	.zero		1
	.type		_ZN34_INTERNAL_2f25ca52_4_k_cu_15c5f3014cuda3std6ranges3__45__cpo4cendE,@object
	.size		_ZN34_INTERNAL_2f25ca52_4_k_cu_15c5f3014cuda3std6ranges3__45__cpo4cendE,(_ZN34_INTERNAL_2f25ca52_4_k_cu_15c5f3016thrust24THRUST_300001_SM_1000_NS12placeholders2_7E - _ZN34_INTERNAL_2f25ca52_4_k_cu_15c5f3014cuda3std6ranges3__45__cpo4cendE)
_ZN34_INTERNAL_2f25ca52_4_k_cu_15c5f3014cuda3std6ranges3__45__cpo4cendE:
	.zero		1
	.type		_ZN34_INTERNAL_2f25ca52_4_k_cu_15c5f3016thrust24THRUST_300001_SM_1000_NS12placeholders2_7E,@object
	.size		_ZN34_INTERNAL_2f25ca52_4_k_cu_15c5f3016thrust24THRUST_300001_SM_1000_NS12placeholders2_7E,(_ZN34_INTERNAL_2f25ca52_4_k_cu_15c5f3014cuda3std3__45__cpo5crendE - _ZN34_INTERNAL_2f25ca52_4_k_cu_15c5f3016thrust24THRUST_300001_SM_1000_NS12placeholders2_7E)
_ZN34_INTERNAL_2f25ca52_4_k_cu_15c5f3016thrust24THRUST_300001_SM_1000_NS12placeholders2_7E:
	.zero		1
	.type		_ZN34_INTERNAL_2f25ca52_4_k_cu_15c5f3014cuda3std3__45__cpo5crendE,@object
	.size		_ZN34_INTERNAL_2f25ca52_4_k_cu_15c5f3014cuda3std3__45__cpo5crendE,(_ZN34_INTERNAL_2f25ca52_4_k_cu_15c5f3014cuda3std6ranges3__45__cpo4prevE - _ZN34_INTERNAL_2f25ca52_4_k_cu_15c5f3014cuda3std3__45__cpo5crendE)
_ZN34_INTERNAL_2f25ca52_4_k_cu_15c5f3014cuda3std3__45__cpo5crendE:
	.zero		1
	.type		_ZN34_INTERNAL_2f25ca52_4_k_cu_15c5f3014cuda3std6ranges3__45__cpo4prevE,@object
	.size		_ZN34_INTERNAL_2f25ca52_4_k_cu_15c5f3014cuda3std6ranges3__45__cpo4prevE,(_ZN34_INTERNAL_2f25ca52_4_k_cu_15c5f3014cuda3std6ranges3__45__cpo9iter_moveE - _ZN34_INTERNAL_2f25ca52_4_k_cu_15c5f3014cuda3std6ranges3__45__cpo4prevE)
_ZN34_INTERNAL_2f25ca52_4_k_cu_15c5f3014cuda3std6ranges3__45__cpo4prevE:
	.zero		1
	.type		_ZN34_INTERNAL_2f25ca52_4_k_cu_15c5f3014cuda3std6ranges3__45__cpo9iter_moveE,@object
	.size		_ZN34_INTERNAL_2f25ca52_4_k_cu_15c5f3014cuda3std6ranges3__45__cpo9iter_moveE,(_ZN34_INTERNAL_2f25ca52_4_k_cu_15c5f3016thrust24THRUST_300001_SM_1000_NS6system6detail10sequential3seqE - _ZN34_INTERNAL_2f25ca52_4_k_cu_15c5f3014cuda3std6ranges3__45__cpo9iter_moveE)
_ZN34_INTERNAL_2f25ca52_4_k_cu_15c5f3014cuda3std6ranges3__45__cpo9iter_moveE:
	.zero		1
	.type		_ZN34_INTERNAL_2f25ca52_4_k_cu_15c5f3016thrust24THRUST_300001_SM_1000_NS6system6detail10sequential3seqE,@object
	.size		_ZN34_INTERNAL_2f25ca52_4_k_cu_15c5f3016thrust24THRUST_300001_SM_1000_NS6system6detail10sequential3seqE,(_ZN34_INTERNAL_2f25ca52_4_k_cu_15c5f3016thrust24THRUST_300001_SM_1000_NS12placeholders2_9E - _ZN34_INTERNAL_2f25ca52_4_k_cu_15c5f3016thrust24THRUST_300001_SM_1000_NS6system6detail10sequential3seqE)
_ZN34_INTERNAL_2f25ca52_4_k_cu_15c5f3016thrust24THRUST_300001_SM_1000_NS6system6detail10sequential3seqE:
	.zero		1
	.type		_ZN34_INTERNAL_2f25ca52_4_k_cu_15c5f3016thrust24THRUST_300001_SM_1000_NS12placeholders2_9E,@object
	.size		_ZN34_INTERNAL_2f25ca52_4_k_cu_15c5f3016thrust24THRUST_300001_SM_1000_NS12placeholders2_9E,(_ZN34_INTERNAL_2f25ca52_4_k_cu_15c5f3014cuda3std3__419piecewise_constructE - _ZN34_INTERNAL_2f25ca52_4_k_cu_15c5f3016thrust24THRUST_300001_SM_1000_NS12placeholders2_9E)
_ZN34_INTERNAL_2f25ca52_4_k_cu_15c5f3016thrust24THRUST_300001_SM_1000_NS12placeholders2_9E:
	.zero		1
	.type		_ZN34_INTERNAL_2f25ca52_4_k_cu_15c5f3014cuda3std3__419piecewise_constructE,@object
	.size		_ZN34_INTERNAL_2f25ca52_4_k_cu_15c5f3014cuda3std3__419piecewise_constructE,(_ZN34_INTERNAL_2f25ca52_4_k_cu_15c5f3014cuda3std6ranges3__45__cpo5cdataE - _ZN34_INTERNAL_2f25ca52_4_k_cu_15c5f3014cuda3std3__419piecewise_constructE)
_ZN34_INTERNAL_2f25ca52_4_k_cu_15c5f3014cuda3std3__419piecewise_constructE:
	.zero		1
	.type		_ZN34_INTERNAL_2f25ca52_4_k_cu_15c5f3014cuda3std6ranges3__45__cpo5cdataE,@object
	.size		_ZN34_INTERNAL_2f25ca52_4_k_cu_15c5f3014cuda3std6ranges3__45__cpo5cdataE,(_ZN34_INTERNAL_2f25ca52_4_k_cu_15c5f3016thrust24THRUST_300001_SM_1000_NS12placeholders2_1E - _ZN34_INTERNAL_2f25ca52_4_k_cu_15c5f3014cuda3std6ranges3__45__cpo5cdataE)
_ZN34_INTERNAL_2f25ca52_4_k_cu_15c5f3014cuda3std6ranges3__45__cpo5cdataE:
	.zero		1
	.type		_ZN34_INTERNAL_2f25ca52_4_k_cu_15c5f3016thrust24THRUST_300001_SM_1000_NS12placeholders2_1E,@object
	.size		_ZN34_INTERNAL_2f25ca52_4_k_cu_15c5f3016thrust24THRUST_300001_SM_1000_NS12placeholders2_1E,(_ZN34_INTERNAL_2f25ca52_4_k_cu_15c5f3014cuda3std3__45__cpo3endE - _ZN34_INTERNAL_2f25ca52_4_k_cu_15c5f3016thrust24THRUST_300001_SM_1000_NS12placeholders2_1E)
_ZN34_INTERNAL_2f25ca52_4_k_cu_15c5f3016thrust24THRUST_300001_SM_1000_NS12placeholders2_1E:
	.zero		1
	.type		_ZN34_INTERNAL_2f25ca52_4_k_cu_15c5f3014cuda3std3__45__cpo3endE,@object
	.size		_ZN34_INTERNAL_2f25ca52_4_k_cu_15c5f3014cuda3std3__45__cpo3endE,(_ZN34_INTERNAL_2f25ca52_4_k_cu_15c5f3014cuda3std6ranges3__45__cpo3endE - _ZN34_INTERNAL_2f25ca52_4_k_cu_15c5f3014cuda3std3__45__cpo3endE)
_ZN34_INTERNAL_2f25ca52_4_k_cu_15c5f3014cuda3std3__45__cpo3endE:
	.zero		1
	.type		_ZN34_INTERNAL_2f25ca52_4_k_cu_15c5f3014cuda3std6ranges3__45__cpo3endE,@object
	.size		_ZN34_INTERNAL_2f25ca52_4_k_cu_15c5f3014cuda3std6ranges3__45__cpo3endE,(_ZN34_INTERNAL_2f25ca52_4_k_cu_15c5f3016thrust24THRUST_300001_SM_1000_NS12placeholders2_5E - _ZN34_INTERNAL_2f25ca52_4_k_cu_15c5f3014cuda3std6ranges3__45__cpo3endE)
_ZN34_INTERNAL_2f25ca52_4_k_cu_15c5f3014cuda3std6ranges3__45__cpo3endE:
	.zero		1
	.type		_ZN34_INTERNAL_2f25ca52_4_k_cu_15c5f3016thrust24THRUST_300001_SM_1000_NS12placeholders2_5E,@object
	.size		_ZN34_INTERNAL_2f25ca52_4_k_cu_15c5f3016thrust24THRUST_300001_SM_1000_NS12placeholders2_5E,(_ZN34_INTERNAL_2f25ca52_4_k_cu_15c5f3014cuda3std3__45__cpo4rendE - _ZN34_INTERNAL_2f25ca52_4_k_cu_15c5f3016thrust24THRUST_300001_SM_1000_NS12placeholders2_5E)
_ZN34_INTERNAL_2f25ca52_4_k_cu_15c5f3016thrust24THRUST_300001_SM_1000_NS12placeholders2_5E:
	.zero		1
	.type		_ZN34_INTERNAL_2f25ca52_4_k_cu_15c5f3014cuda3std3__45__cpo4rendE,@object
	.size		_ZN34_INTERNAL_2f25ca52_4_k_cu_15c5f3014cuda3std3__45__cpo4rendE,(_ZN34_INTERNAL_2f25ca52_4_k_cu_15c5f3014cuda3std6ranges3__45__cpo9iter_swapE - _ZN34_INTERNAL_2f25ca52_4_k_cu_15c5f3014cuda3std3__45__cpo4rendE)
_ZN34_INTERNAL_2f25ca52_4_k_cu_15c5f3014cuda3std3__45__cpo4rendE:
	.zero		1
	.type		_ZN34_INTERNAL_2f25ca52_4_k_cu_15c5f3014cuda3std6ranges3__45__cpo9iter_swapE,@object
	.size		_ZN34_INTERNAL_2f25ca52_4_k_cu_15c5f3014cuda3std6ranges3__45__cpo9iter_swapE,(_ZN34_INTERNAL_2f25ca52_4_k_cu_15c5f3014cuda3std3__48unexpectE - _ZN34_INTERNAL_2f25ca52_4_k_cu_15c5f3014cuda3std6ranges3__45__cpo9iter_swapE)
_ZN34_INTERNAL_2f25ca52_4_k_cu_15c5f3014cuda3std6ranges3__45__cpo9iter_swapE:
	.zero		1
	.type		_ZN34_INTERNAL_2f25ca52_4_k_cu_15c5f3014cuda3std3__48unexpectE,@object
	.size		_ZN34_INTERNAL_2f25ca52_4_k_cu_15c5f3014cuda3std3__48unexpectE,(_ZN34_INTERNAL_2f25ca52_4_k_cu_15c5f3016thrust24THRUST_300001_SM_1000_NS8cuda_cub3parE - _ZN34_INTERNAL_2f25ca52_4_k_cu_15c5f3014cuda3std3__48unexpectE)
_ZN34_INTERNAL_2f25ca52_4_k_cu_15c5f3014cuda3std3__48unexpectE:
	.zero		1
	.type		_ZN34_INTERNAL_2f25ca52_4_k_cu_15c5f3016thrust24THRUST_300001_SM_1000_NS8cuda_cub3parE,@object
	.size		_ZN34_INTERNAL_2f25ca52_4_k_cu_15c5f3016thrust24THRUST_300001_SM_1000_NS8cuda_cub3parE,(.L_29 - _ZN34_INTERNAL_2f25ca52_4_k_cu_15c5f3016thrust24THRUST_300001_SM_1000_NS8cuda_cub3parE)
_ZN34_INTERNAL_2f25ca52_4_k_cu_15c5f3016thrust24THRUST_300001_SM_1000_NS8cuda_cub3parE:
	.zero		1
.L_29:


//--------------------- .nv.constant0._ZN3cub18CUB_300001_SM_10006detail11EmptyKernelIvEEvv --------------------------
	.section	.nv.constant0._ZN3cub18CUB_300001_SM_10006detail11EmptyKernelIvEEvv,"a",@progbits
	.sectionflags	@""
	.align	4
.nv.constant0._ZN3cub18CUB_300001_SM_10006detail11EmptyKernelIvEEvv:
	.zero		896


//--------------------- .nv.constant0._Z11wordIndexerPcmiP12WordLocationPi --------------------------
	.section	.nv.constant0._Z11wordIndexerPcmiP12WordLocationPi,"a",@progbits
	.sectionflags	@""
	.align	4
.nv.constant0._Z11wordIndexerPcmiP12WordLocationPi:
	.zero		936


//--------------------- SYMBOLS --------------------------

	.type		.nv.reservedSmem.offset0,@object
	.size		.nv.reservedSmem.offset0,0x4
